//
// Generated by NVIDIA NVVM Compiler
//
// Compiler Build ID: CL-36424714
// Cuda compilation tools, release 13.0, V13.0.88
// Based on NVVM 20.0.0
//

.version 9.0
.target sm_100
.address_size 64

	// .globl	_Z11init_kernelP13__nv_bfloat16S0_Pfiii
// _ZZ11wmma_kernelP13__nv_bfloat16S0_PfiiiE8shared_a has been demoted
// _ZZ11wmma_kernelP13__nv_bfloat16S0_PfiiiE8shared_b has been demoted

.visible .entry _Z11init_kernelP13__nv_bfloat16S0_Pfiii(
	.param .u64 .ptr .align 1 _Z11init_kernelP13__nv_bfloat16S0_Pfiii_param_0,
	.param .u64 .ptr .align 1 _Z11init_kernelP13__nv_bfloat16S0_Pfiii_param_1,
	.param .u64 .ptr .align 1 _Z11init_kernelP13__nv_bfloat16S0_Pfiii_param_2,
	.param .u32 _Z11init_kernelP13__nv_bfloat16S0_Pfiii_param_3,
	.param .u32 _Z11init_kernelP13__nv_bfloat16S0_Pfiii_param_4,
	.param .u32 _Z11init_kernelP13__nv_bfloat16S0_Pfiii_param_5
)
{
	.reg .pred 	%p<10>;
	.reg .b16 	%rs<15>;
	.reg .b32 	%r<45>;
	.reg .b64 	%rd<30>;

	ld.param.u64 	%rd4, [_Z11init_kernelP13__nv_bfloat16S0_Pfiii_param_0];
	ld.param.u64 	%rd5, [_Z11init_kernelP13__nv_bfloat16S0_Pfiii_param_1];
	ld.param.u64 	%rd6, [_Z11init_kernelP13__nv_bfloat16S0_Pfiii_param_2];
	ld.param.u32 	%r13, [_Z11init_kernelP13__nv_bfloat16S0_Pfiii_param_3];
	ld.param.u32 	%r14, [_Z11init_kernelP13__nv_bfloat16S0_Pfiii_param_4];
	ld.param.u32 	%r15, [_Z11init_kernelP13__nv_bfloat16S0_Pfiii_param_5];
	cvta.to.global.u64 	%rd1, %rd6;
	cvta.to.global.u64 	%rd2, %rd5;
	cvta.to.global.u64 	%rd3, %rd4;
	mov.u32 	%r16, %tid.x;
	setp.ne.s32 	%p1, %r16, 0;
	min.s32 	%r17, %r13, %r15;
	setp.lt.s32 	%p2, %r17, 1;
	or.pred  	%p3, %p2, %p1;
	@%p3 bra 	$L__BB0_11;
	and.b32  	%r1, %r15, 3;
	and.b32  	%r2, %r15, 2147483644;
	and.b32  	%r3, %r15, 1;
	mov.b32 	%r41, 0;
$L__BB0_2:
	setp.lt.u32 	%p4, %r15, 4;
	mul.lo.s32 	%r5, %r41, %r15;
	mul.lo.s32 	%r6, %r41, %r14;
	mov.b32 	%r44, 0;
	@%p4 bra 	$L__BB0_5;
	mov.b32 	%r42, 0;
$L__BB0_4:
	.pragma "nounroll";
	add.s32 	%r21, %r42, %r5;
	// begin inline asm
	cvt.rn.bf16.s32 %rs1, %r21;
	// end inline asm
	mul.wide.u32 	%rd7, %r21, 2;
	add.s64 	%rd8, %rd3, %rd7;
	st.global.u16 	[%rd8], %rs1;
	mad.lo.s32 	%r22, %r42, %r14, %r41;
	// begin inline asm
	cvt.rn.bf16.s32 %rs2, %r22;
	// end inline asm
	add.s32 	%r29, %r42, %r6;
	mul.wide.s32 	%rd9, %r29, 2;
	add.s64 	%rd10, %rd2, %rd9;
	st.global.u16 	[%rd10], %rs2;
	mul.wide.s32 	%rd11, %r29, 4;
	add.s64 	%rd12, %rd1, %rd11;
	mov.b32 	%r30, 0;
	st.global.u32 	[%rd12], %r30;
	add.s32 	%r23, %r21, 1;
	// begin inline asm
	cvt.rn.bf16.s32 %rs3, %r23;
	// end inline asm
	st.global.u16 	[%rd8+2], %rs3;
	add.s32 	%r24, %r22, %r14;
	// begin inline asm
	cvt.rn.bf16.s32 %rs4, %r24;
	// end inline asm
	st.global.u16 	[%rd10+2], %rs4;
	st.global.u32 	[%rd12+4], %r30;
	add.s32 	%r25, %r21, 2;
	// begin inline asm
	cvt.rn.bf16.s32 %rs5, %r25;
	// end inline asm
	st.global.u16 	[%rd8+4], %rs5;
	add.s32 	%r26, %r24, %r14;
	// begin inline asm
	cvt.rn.bf16.s32 %rs6, %r26;
	// end inline asm
	st.global.u16 	[%rd10+4], %rs6;
	st.global.u32 	[%rd12+8], %r30;
	add.s32 	%r27, %r21, 3;
	// begin inline asm
	cvt.rn.bf16.s32 %rs7, %r27;
	// end inline asm
	st.global.u16 	[%rd8+6], %rs7;
	add.s32 	%r28, %r26, %r14;
	// begin inline asm
	cvt.rn.bf16.s32 %rs8, %r28;
	// end inline asm
	st.global.u16 	[%rd10+6], %rs8;
	st.global.u32 	[%rd12+12], %r30;
	add.s32 	%r42, %r42, 4;
	setp.ne.s32 	%p5, %r42, %r2;
	mov.u32 	%r44, %r2;
	@%p5 bra 	$L__BB0_4;
$L__BB0_5:
	setp.eq.s32 	%p6, %r1, 0;
	@%p6 bra 	$L__BB0_10;
	setp.eq.s32 	%p7, %r1, 1;
	@%p7 bra 	$L__BB0_8;
	add.s32 	%r31, %r44, %r5;
	// begin inline asm
	cvt.rn.bf16.s32 %rs9, %r31;
	// end inline asm
	mul.wide.u32 	%rd13, %r31, 2;
	add.s64 	%rd14, %rd3, %rd13;
	st.global.u16 	[%rd14], %rs9;
	mad.lo.s32 	%r32, %r44, %r14, %r41;
	// begin inline asm
	cvt.rn.bf16.s32 %rs10, %r32;
	// end inline asm
	add.s32 	%r35, %r44, %r6;
	mul.wide.s32 	%rd15, %r35, 2;
	add.s64 	%rd16, %rd2, %rd15;
	st.global.u16 	[%rd16], %rs10;
	mul.wide.s32 	%rd17, %r35, 4;
	add.s64 	%rd18, %rd1, %rd17;
	mov.b32 	%r36, 0;
	st.global.u32 	[%rd18], %r36;
	add.s32 	%r33, %r31, 1;
	// begin inline asm
	cvt.rn.bf16.s32 %rs11, %r33;
	// end inline asm
	cvt.u64.u32 	%rd19, %r5;
	cvt.u64.u32 	%rd20, %r44;
	add.s64 	%rd21, %rd20, %rd19;
	shl.b64 	%rd22, %rd21, 1;
	add.s64 	%rd23, %rd3, %rd22;
	st.global.u16 	[%rd23+2], %rs11;
	add.s32 	%r34, %r32, %r14;
	// begin inline asm
	cvt.rn.bf16.s32 %rs12, %r34;
	// end inline asm
	st.global.u16 	[%rd16+2], %rs12;
	st.global.u32 	[%rd18+4], %r36;
	add.s32 	%r44, %r44, 2;
$L__BB0_8:
	setp.eq.s32 	%p8, %r3, 0;
	@%p8 bra 	$L__BB0_10;
	add.s32 	%r37, %r44, %r5;
	// begin inline asm
	cvt.rn.bf16.s32 %rs13, %r37;
	// end inline asm
	mul.wide.u32 	%rd24, %r37, 2;
	add.s64 	%rd25, %rd3, %rd24;
	st.global.u16 	[%rd25], %rs13;
	mad.lo.s32 	%r38, %r44, %r14, %r41;
	// begin inline asm
	cvt.rn.bf16.s32 %rs14, %r38;
	// end inline asm
	add.s32 	%r39, %r44, %r6;
	mul.wide.s32 	%rd26, %r39, 2;
	add.s64 	%rd27, %rd2, %rd26;
	st.global.u16 	[%rd27], %rs14;
	mul.wide.s32 	%rd28, %r39, 4;
	add.s64 	%rd29, %rd1, %rd28;
	mov.b32 	%r40, 0;
	st.global.u32 	[%rd29], %r40;
$L__BB0_10:
	add.s32 	%r41, %r41, 1;
	setp.ne.s32 	%p9, %r41, %r13;
	@%p9 bra 	$L__BB0_2;
$L__BB0_11:
	ret;

}
	// .globl	_Z11wmma_kernelP13__nv_bfloat16S0_Pfiii
.visible .entry _Z11wmma_kernelP13__nv_bfloat16S0_Pfiii(
	.param .u64 .ptr .align 1 _Z11wmma_kernelP13__nv_bfloat16S0_Pfiii_param_0,
	.param .u64 .ptr .align 1 _Z11wmma_kernelP13__nv_bfloat16S0_Pfiii_param_1,
	.param .u64 .ptr .align 1 _Z11wmma_kernelP13__nv_bfloat16S0_Pfiii_param_2,
	.param .u32 _Z11wmma_kernelP13__nv_bfloat16S0_Pfiii_param_3,
	.param .u32 _Z11wmma_kernelP13__nv_bfloat16S0_Pfiii_param_4,
	.param .u32 _Z11wmma_kernelP13__nv_bfloat16S0_Pfiii_param_5
)
{
	.reg .b16 	%rs<33>;
	.reg .b32 	%r<19>;
	.reg .b32 	%f<10>;
	.reg .b64 	%rd<47>;
	// demoted variable
	.shared .align 2 .b8 _ZZ11wmma_kernelP13__nv_bfloat16S0_PfiiiE8shared_a[512];
	// demoted variable
	.shared .align 2 .b8 _ZZ11wmma_kernelP13__nv_bfloat16S0_PfiiiE8shared_b[512];
	ld.param.u64 	%rd1, [_Z11wmma_kernelP13__nv_bfloat16S0_Pfiii_param_0];
	ld.param.u64 	%rd2, [_Z11wmma_kernelP13__nv_bfloat16S0_Pfiii_param_1];
	ld.param.u64 	%rd3, [_Z11wmma_kernelP13__nv_bfloat16S0_Pfiii_param_2];
	ld.param.u32 	%r1, [_Z11wmma_kernelP13__nv_bfloat16S0_Pfiii_param_4];
	ld.param.u32 	%r2, [_Z11wmma_kernelP13__nv_bfloat16S0_Pfiii_param_5];
	mov.u32 	%r3, %tid.x;
	shl.b32 	%r4, %r3, 1;
	and.b32  	%r5, %r4, 62;
	mov.u32 	%r6, _ZZ11wmma_kernelP13__nv_bfloat16S0_PfiiiE8shared_b;
	add.s32 	%r7, %r6, %r5;
	mov.u32 	%r8, _ZZ11wmma_kernelP13__nv_bfloat16S0_PfiiiE8shared_a;
	add.s32 	%r9, %r8, %r5;
	cvta.to.global.u64 	%rd4, %rd1;
	cvta.to.global.u64 	%rd5, %rd2;
	cvt.u64.u32 	%rd6, %r4;
	and.b64  	%rd7, %rd6, 62;
	add.s64 	%rd8, %rd4, %rd7;
	ld.global.u16 	%rs1, [%rd8];
	st.shared.u16 	[%r9], %rs1;
	add.s64 	%rd9, %rd5, %rd7;
	ld.global.u16 	%rs2, [%rd9];
	st.shared.u16 	[%r7], %rs2;
	mul.wide.s32 	%rd10, %r2, 2;
	add.s64 	%rd11, %rd8, %rd10;
	ld.global.u16 	%rs3, [%rd11];
	st.shared.u16 	[%r9+32], %rs3;
	mul.wide.s32 	%rd12, %r1, 2;
	add.s64 	%rd13, %rd9, %rd12;
	ld.global.u16 	%rs4, [%rd13];
	st.shared.u16 	[%r7+32], %rs4;
	add.s64 	%rd14, %rd11, %rd10;
	ld.global.u16 	%rs5, [%rd14];
	st.shared.u16 	[%r9+64], %rs5;
	add.s64 	%rd15, %rd13, %rd12;
	ld.global.u16 	%rs6, [%rd15];
	st.shared.u16 	[%r7+64], %rs6;
	add.s64 	%rd16, %rd14, %rd10;
	ld.global.u16 	%rs7, [%rd16];
	st.shared.u16 	[%r9+96], %rs7;
	add.s64 	%rd17, %rd15, %rd12;
	ld.global.u16 	%rs8, [%rd17];
	st.shared.u16 	[%r7+96], %rs8;
	add.s64 	%rd18, %rd16, %rd10;
	ld.global.u16 	%rs9, [%rd18];
	st.shared.u16 	[%r9+128], %rs9;
	add.s64 	%rd19, %rd17, %rd12;
	ld.global.u16 	%rs10, [%rd19];
	st.shared.u16 	[%r7+128], %rs10;
	add.s64 	%rd20, %rd18, %rd10;
	ld.global.u16 	%rs11, [%rd20];
	st.shared.u16 	[%r9+160], %rs11;
	add.s64 	%rd21, %rd19, %rd12;
	ld.global.u16 	%rs12, [%rd21];
	st.shared.u16 	[%r7+160], %rs12;
	add.s64 	%rd22, %rd20, %rd10;
	ld.global.u16 	%rs13, [%rd22];
	st.shared.u16 	[%r9+192], %rs13;
	add.s64 	%rd23, %rd21, %rd12;
	ld.global.u16 	%rs14, [%rd23];
	st.shared.u16 	[%r7+192], %rs14;
	add.s64 	%rd24, %rd22, %rd10;
	ld.global.u16 	%rs15, [%rd24];
	st.shared.u16 	[%r9+224], %rs15;
	add.s64 	%rd25, %rd23, %rd12;
	ld.global.u16 	%rs16, [%rd25];
	st.shared.u16 	[%r7+224], %rs16;
	add.s64 	%rd26, %rd24, %rd10;
	ld.global.u16 	%rs17, [%rd26];
	st.shared.u16 	[%r9+256], %rs17;
	add.s64 	%rd27, %rd25, %rd12;
	ld.global.u16 	%rs18, [%rd27];
	st.shared.u16 	[%r7+256], %rs18;
	add.s64 	%rd28, %rd26, %rd10;
	ld.global.u16 	%rs19, [%rd28];
	st.shared.u16 	[%r9+288], %rs19;
	add.s64 	%rd29, %rd27, %rd12;
	ld.global.u16 	%rs20, [%rd29];
	st.shared.u16 	[%r7+288], %rs20;
	add.s64 	%rd30, %rd28, %rd10;
	ld.global.u16 	%rs21, [%rd30];
	st.shared.u16 	[%r9+320], %rs21;
	add.s64 	%rd31, %rd29, %rd12;
	ld.global.u16 	%rs22, [%rd31];
	st.shared.u16 	[%r7+320], %rs22;
	add.s64 	%rd32, %rd30, %rd10;
	ld.global.u16 	%rs23, [%rd32];
	st.shared.u16 	[%r9+352], %rs23;
	add.s64 	%rd33, %rd31, %rd12;
	ld.global.u16 	%rs24, [%rd33];
	st.shared.u16 	[%r7+352], %rs24;
	add.s64 	%rd34, %rd32, %rd10;
	ld.global.u16 	%rs25, [%rd34];
	st.shared.u16 	[%r9+384], %rs25;
	add.s64 	%rd35, %rd33, %rd12;
	ld.global.u16 	%rs26, [%rd35];
	st.shared.u16 	[%r7+384], %rs26;
	add.s64 	%rd36, %rd34, %rd10;
	ld.global.u16 	%rs27, [%rd36];
	st.shared.u16 	[%r9+416], %rs27;
	add.s64 	%rd37, %rd35, %rd12;
	ld.global.u16 	%rs28, [%rd37];
	st.shared.u16 	[%r7+416], %rs28;
	add.s64 	%rd38, %rd36, %rd10;
	ld.global.u16 	%rs29, [%rd38];
	st.shared.u16 	[%r9+448], %rs29;
	add.s64 	%rd39, %rd37, %rd12;
	ld.global.u16 	%rs30, [%rd39];
	st.shared.u16 	[%r7+448], %rs30;
	add.s64 	%rd40, %rd38, %rd10;
	ld.global.u16 	%rs31, [%rd40];
	st.shared.u16 	[%r9+480], %rs31;
	add.s64 	%rd41, %rd39, %rd12;
	ld.global.u16 	%rs32, [%rd41];
	st.shared.u16 	[%r7+480], %rs32;
	bar.sync 	0;
	cvt.u64.u32 	%rd42, %r8;
	cvta.shared.u64 	%rd43, %rd42;
	mov.b32 	%r10, 16;
	wmma.load.a.sync.aligned.row.m16n16k16.bf16 	{%r11, %r12, %r13, %r14}, [%rd43], %r10;
	cvt.u64.u32 	%rd44, %r6;
	cvta.shared.u64 	%rd45, %rd44;
	wmma.load.b.sync.aligned.col.m16n16k16.bf16 	{%r15, %r16, %r17, %r18}, [%rd45], %r10;
	cvta.to.global.u64 	%rd46, %rd3;
	mov.f32 	%f1, 0f00000000;
	wmma.mma.sync.aligned.row.col.m16n16k16.f32.bf16.bf16.f32 {%f2, %f3, %f4, %f5, %f6, %f7, %f8, %f9}, {%r11, %r12, %r13, %r14}, {%r15, %r16, %r17, %r18}, {%f1, %f1, %f1, %f1, %f1, %f1, %f1, %f1};
	wmma.store.d.sync.aligned.row.m16n16k16.global.f32 	[%rd46], {%f2, %f3, %f4, %f5, %f6, %f7, %f8, %f9}, %r1;
	ret;

}


// ===== COMPILED SASS (sm_100) =====

	.target	sm_100

	.elftype	@"ET_EXEC"


//--------------------- .note.nv.tkinfo           --------------------------
	.section	.note.nv.tkinfo,"",@"SHT_NOTE"
	.sectionflags	@"SHF_NOTE_NV_TKINFO"
	.tkinfo
        /*0018*/ 	.word	0x00000002
        /*0030*/ 	.string	""
        /*0030*/ 	.string	"ptxas"
        /*0030*/ 	.string	"Cuda compilation tools, release 13.0, V13.0.88"
        /*0030*/ 	.string	"Build cuda_13.0.r13.0/compiler.36424714_0"
        /*0030*/ 	.string	"-arch sm_100 -m 64 "



//--------------------- .note.nv.cuinfo           --------------------------
	.section	.note.nv.cuinfo,"",@"SHT_NOTE"
	.sectionflags	@"SHF_NOTE_NV_CUINFO"
        /*0018*/ 	.short	0x0002
        /*001a*/ 	.short	0x0064
        /*001c*/ 	.short	0x0082
	.zero		2


//--------------------- .nv.info                  --------------------------
	.section	.nv.info,"",@"SHT_CUDA_INFO"
	.align	4


	//----- nvinfo : EIATTR_REGCOUNT
	.align		4
        /*0000*/ 	.byte	0x04, 0x2f
        /*0002*/ 	.short	(.L_1 - .L_0)
	.align		4
.L_0:
        /*0004*/ 	.word	index@(_Z11init_kernelP13__nv_bfloat16S0_Pfiii)
        /*0008*/ 	.word	0x00000020


	//----- nvinfo : EIATTR_FRAME_SIZE
	.align		4
.L_1:
        /*000c*/ 	.byte	0x04, 0x11
        /*000e*/ 	.short	(.L_3 - .L_2)
	.align		4
.L_2:
        /*0010*/ 	.word	index@(_Z11init_kernelP13__nv_bfloat16S0_Pfiii)
        /*0014*/ 	.word	0x00000000


	//----- nvinfo : EIATTR_REGCOUNT
	.align		4
.L_3:
        /*0018*/ 	.byte	0x04, 0x2f
        /*001a*/ 	.short	(.L_5 - .L_4)
	.align		4
.L_4:
        /*001c*/ 	.word	index@(_Z11wmma_kernelP13__nv_bfloat16S0_Pfiii)
        /*0020*/ 	.word	0x00000028


	//----- nvinfo : EIATTR_FRAME_SIZE
	.align		4
.L_5:
        /*0024*/ 	.byte	0x04, 0x11
        /*0026*/ 	.short	(.L_7 - .L_6)
	.align		4
.L_6:
        /*0028*/ 	.word	index@(_Z11wmma_kernelP13__nv_bfloat16S0_Pfiii)
        /*002c*/ 	.word	0x00000000


	//----- nvinfo : EIATTR_MIN_STACK_SIZE
	.align		4
.L_7:
        /*0030*/ 	.byte	0x04, 0x12
        /*0032*/ 	.short	(.L_9 - .L_8)
	.align		4
.L_8:
        /*0034*/ 	.word	index@(_Z11wmma_kernelP13__nv_bfloat16S0_Pfiii)
        /*0038*/ 	.word	0x00000000


	//----- nvinfo : EIATTR_MIN_STACK_SIZE
	.align		4
.L_9:
        /*003c*/ 	.byte	0x04, 0x12
        /*003e*/ 	.short	(.L_11 - .L_10)
	.align		4
.L_10:
        /*0040*/ 	.word	index@(_Z11init_kernelP13__nv_bfloat16S0_Pfiii)
        /*0044*/ 	.word	0x00000000
.L_11:


//--------------------- .nv.compat                --------------------------
	.section	.nv.compat,"",@"SHT_CUDA_COMPAT_INFO"
	.align	4
        /*0000*/ 	.byte	0x02, 0x09, 0x00, 0x00, 0x02, 0x02, 0x01, 0x00, 0x02, 0x05, 0x05, 0x00, 0x03, 0x07, 0x01, 0x01
        /*0010*/ 	.byte	0x02, 0x03, 0x00, 0x00, 0x02, 0x06, 0x01, 0x00, 0x04, 0x0b, 0x08, 0x00, 0x09, 0x00, 0x00, 0x00
        /*0020*/ 	.byte	0x00, 0x00, 0x00, 0x00


//--------------------- .nv.info._Z11wmma_kernelP13__nv_bfloat16S0_Pfiii --------------------------
	.section	.nv.info._Z11wmma_kernelP13__nv_bfloat16S0_Pfiii,"",@"SHT_CUDA_INFO"
	.sectionflags	@""
	.align	4


	//----- nvinfo : EIATTR_CUDA_API_VERSION
	.align		4
        /*0000*/ 	.byte	0x04, 0x37
        /*0002*/ 	.short	(.L_13 - .L_12)
.L_12:
        /*0004*/ 	.word	0x00000082


	//----- nvinfo : EIATTR_KPARAM_INFO
	.align		4
.L_13:
        /*0008*/ 	.byte	0x04, 0x17
        /*000a*/ 	.short	(.L_15 - .L_14)
.L_14:
        /*000c*/ 	.word	0x00000000
        /*0010*/ 	.short	0x0005
        /*0012*/ 	.short	0x0020
        /*0014*/ 	.byte	0x00, 0xf0, 0x11, 0x00


	//----- nvinfo : EIATTR_KPARAM_INFO
	.align		4
.L_15:
        /*0018*/ 	.byte	0x04, 0x17
        /*001a*/ 	.short	(.L_17 - .L_16)
.L_16:
        /*001c*/ 	.word	0x00000000
        /*0020*/ 	.short	0x0004
        /*0022*/ 	.short	0x001c
        /*0024*/ 	.byte	0x00, 0xf0, 0x11, 0x00


	//----- nvinfo : EIATTR_KPARAM_INFO
	.align		4
.L_17:
        /*0028*/ 	.byte	0x04, 0x17
        /*002a*/ 	.short	(.L_19 - .L_18)
.L_18:
        /*002c*/ 	.word	0x00000000
        /*0030*/ 	.short	0x0003
        /*0032*/ 	.short	0x0018
        /*0034*/ 	.byte	0x00, 0xf0, 0x11, 0x00


	//----- nvinfo : EIATTR_KPARAM_INFO
	.align		4
.L_19:
        /*0038*/ 	.byte	0x04, 0x17
        /*003a*/ 	.short	(.L_21 - .L_20)
.L_20:
        /*003c*/ 	.word	0x00000000
        /*0040*/ 	.short	0x0002
        /*0042*/ 	.short	0x0010
        /*0044*/ 	.byte	0x00, 0xf5, 0x21, 0x00


	//----- nvinfo : EIATTR_KPARAM_INFO
	.align		4
.L_21:
        /*0048*/ 	.byte	0x04, 0x17
        /*004a*/ 	.short	(.L_23 - .L_22)
.L_22:
        /*004c*/ 	.word	0x00000000
        /*0050*/ 	.short	0x0001
        /*0052*/ 	.short	0x0008
        /*0054*/ 	.byte	0x00, 0xf5, 0x21, 0x00


	//----- nvinfo : EIATTR_KPARAM_INFO
	.align		4
.L_23:
        /*0058*/ 	.byte	0x04, 0x17
        /*005a*/ 	.short	(.L_25 - .L_24)
.L_24:
        /*005c*/ 	.word	0x00000000
        /*0060*/ 	.short	0x0000
        /*0062*/ 	.short	0x0000
        /*0064*/ 	.byte	0x00, 0xf5, 0x21, 0x00


	//----- nvinfo : EIATTR_SPARSE_MMA_MASK
	.align		4
.L_25:
        /*0068*/ 	.byte	0x03, 0x50
        /*006a*/ 	.short	0x0000


	//----- nvinfo : EIATTR_WMMA_USED
	.align		4
        /*006c*/ 	.byte	0x01, 0x2b
	.zero		2


	//----- nvinfo : EIATTR_MAXREG_COUNT
	.align		4
        /*0070*/ 	.byte	0x03, 0x1b
        /*0072*/ 	.short	0x00ff


	//----- nvinfo : EIATTR_NUM_BARRIERS
	.align		4
        /*0074*/ 	.byte	0x02, 0x4c
        /*0076*/ 	.byte	0x01
	.zero		1


	//----- nvinfo : EIATTR_MERCURY_ISA_VERSION
	.align		4
        /*0078*/ 	.byte	0x03, 0x5f
        /*007a*/ 	.short	0x0101


	//----- nvinfo : EIATTR_VRC_CTA_INIT_COUNT
	.align		4
        /*007c*/ 	.byte	0x02, 0x4a
	.zero		1
	.zero		1


	//----- nvinfo : EIATTR_EXIT_INSTR_OFFSETS
	.align		4
        /*0080*/ 	.byte	0x04, 0x1c
        /*0082*/ 	.short	(.L_27 - .L_26)


	//   ....[0]....
.L_26:
        /*0084*/ 	.word	0x00000920


	//----- nvinfo : EIATTR_CBANK_PARAM_SIZE
	.align		4
.L_27:
        /*0088*/ 	.byte	0x03, 0x19
        /*008a*/ 	.short	0x0024


	//----- nvinfo : EIATTR_PARAM_CBANK
	.align		4
        /*008c*/ 	.byte	0x04, 0x0a
        /*008e*/ 	.short	(.L_29 - .L_28)
	.align		4
.L_28:
        /*0090*/ 	.word	index@(.nv.constant0._Z11wmma_kernelP13__nv_bfloat16S0_Pfiii)
        /*0094*/ 	.short	0x0380
        /*0096*/ 	.short	0x0024


	//----- nvinfo : EIATTR_SW_WAR
	.align		4
.L_29:
        /*0098*/ 	.byte	0x04, 0x36
        /*009a*/ 	.short	(.L_31 - .L_30)
.L_30:
        /*009c*/ 	.word	0x00000008
.L_31:


//--------------------- .nv.info._Z11init_kernelP13__nv_bfloat16S0_Pfiii --------------------------
	.section	.nv.info._Z11init_kernelP13__nv_bfloat16S0_Pfiii,"",@"SHT_CUDA_INFO"
	.sectionflags	@""
	.align	4


	//----- nvinfo : EIATTR_CUDA_API_VERSION
	.align		4
        /*0000*/ 	.byte	0x04, 0x37
        /*0002*/ 	.short	(.L_33 - .L_32)
.L_32:
        /*0004*/ 	.word	0x00000082


	//----- nvinfo : EIATTR_KPARAM_INFO
	.align		4
.L_33:
        /*0008*/ 	.byte	0x04, 0x17
        /*000a*/ 	.short	(.L_35 - .L_34)
.L_34:
        /*000c*/ 	.word	0x00000000
        /*0010*/ 	.short	0x0005
        /*0012*/ 	.short	0x0020
        /*0014*/ 	.byte	0x00, 0xf0, 0x11, 0x00


	//----- nvinfo : EIATTR_KPARAM_INFO
	.align		4
.L_35:
        /*0018*/ 	.byte	0x04, 0x17
        /*001a*/ 	.short	(.L_37 - .L_36)
.L_36:
        /*001c*/ 	.word	0x00000000
        /*0020*/ 	.short	0x0004
        /*0022*/ 	.short	0x001c
        /*0024*/ 	.byte	0x00, 0xf0, 0x11, 0x00


	//----- nvinfo : EIATTR_KPARAM_INFO
	.align		4
.L_37:
        /*0028*/ 	.byte	0x04, 0x17
        /*002a*/ 	.short	(.L_39 - .L_38)
.L_38:
        /*002c*/ 	.word	0x00000000
        /*0030*/ 	.short	0x0003
        /*0032*/ 	.short	0x0018
        /*0034*/ 	.byte	0x00, 0xf0, 0x11, 0x00


	//----- nvinfo : EIATTR_KPARAM_INFO
	.align		4
.L_39:
        /*0038*/ 	.byte	0x04, 0x17
        /*003a*/ 	.short	(.L_41 - .L_40)
.L_40:
        /*003c*/ 	.word	0x00000000
        /*0040*/ 	.short	0x0002
        /*0042*/ 	.short	0x0010
        /*0044*/ 	.byte	0x00, 0xf5, 0x21, 0x00


	//----- nvinfo : EIATTR_KPARAM_INFO
	.align		4
.L_41:
        /*0048*/ 	.byte	0x04, 0x17
        /*004a*/ 	.short	(.L_43 - .L_42)
.L_42:
        /*004c*/ 	.word	0x00000000
        /*0050*/ 	.short	0x0001
        /*0052*/ 	.short	0x0008
        /*0054*/ 	.byte	0x00, 0xf5, 0x21, 0x00


	//----- nvinfo : EIATTR_KPARAM_INFO
	.align		4
.L_43:
        /*0058*/ 	.byte	0x04, 0x17
        /*005a*/ 	.short	(.L_45 - .L_44)
.L_44:
        /*005c*/ 	.word	0x00000000
        /*0060*/ 	.short	0x0000
        /*0062*/ 	.short	0x0000
        /*0064*/ 	.byte	0x00, 0xf5, 0x21, 0x00


	//----- nvinfo : EIATTR_SPARSE_MMA_MASK
	.align		4
.L_45:
        /*0068*/ 	.byte	0x03, 0x50
        /*006a*/ 	.short	0x0000


	//----- nvinfo : EIATTR_MAXREG_COUNT
	.align		4
        /*006c*/ 	.byte	0x03, 0x1b
        /*006e*/ 	.short	0x00ff


	//----- nvinfo : EIATTR_MERCURY_ISA_VERSION
	.align		4
        /*0070*/ 	.byte	0x03, 0x5f
        /*0072*/ 	.short	0x0101


	//----- nvinfo : EIATTR_VRC_CTA_INIT_COUNT
	.align		4
        /*0074*/ 	.byte	0x02, 0x4a
	.zero		1
	.zero		1


	//----- nvinfo : EIATTR_EXIT_INSTR_OFFSETS
	.align		4
        /*0078*/ 	.byte	0x04, 0x1c
        /*007a*/ 	.short	(.L_47 - .L_46)


	//   ....[0]....
.L_46:
        /*007c*/ 	.word	0x00000070


	//   ....[1]....
        /*0080*/ 	.word	0x000006f0


	//----- nvinfo : EIATTR_CBANK_PARAM_SIZE
	.align		4
.L_47:
        /*0084*/ 	.byte	0x03, 0x19
        /*0086*/ 	.short	0x0024


	//----- nvinfo : EIATTR_PARAM_CBANK
	.align		4
        /*0088*/ 	.byte	0x04, 0x0a
        /*008a*/ 	.short	(.L_49 - .L_48)
	.align		4
.L_48:
        /*008c*/ 	.word	index@(.nv.constant0._Z11init_kernelP13__nv_bfloat16S0_Pfiii)
        /*0090*/ 	.short	0x0380
        /*0092*/ 	.short	0x0024


	//----- nvinfo : EIATTR_SW_WAR
	.align		4
.L_49:
        /*0094*/ 	.byte	0x04, 0x36
        /*0096*/ 	.short	(.L_51 - .L_50)
.L_50:
        /*0098*/ 	.word	0x00000008
.L_51:


//--------------------- .nv.callgraph             --------------------------
	.section	.nv.callgraph,"",@"SHT_CUDA_CALLGRAPH"
	.align	4
	.sectionentsize	8
	.align		4
        /*0000*/ 	.word	0x00000000
	.align		4
        /*0004*/ 	.word	0xffffffff
	.align		4
        /*0008*/ 	.word	0x00000000
	.align		4
        /*000c*/ 	.word	0xfffffffe
	.align		4
        /*0010*/ 	.word	0x00000000
	.align		4
        /*0014*/ 	.word	0xfffffffd
	.align		4
        /*0018*/ 	.word	0x00000000
	.align		4
        /*001c*/ 	.word	0xfffffffc


//--------------------- .text._Z11wmma_kernelP13__nv_bfloat16S0_Pfiii --------------------------
	.section	.text._Z11wmma_kernelP13__nv_bfloat16S0_Pfiii,"ax",@progbits
	.align	128
        .global         _Z11wmma_kernelP13__nv_bfloat16S0_Pfiii
        .type           _Z11wmma_kernelP13__nv_bfloat16S0_Pfiii,@function
        .size           _Z11wmma_kernelP13__nv_bfloat16S0_Pfiii,(.L_x_7 - _Z11wmma_kernelP13__nv_bfloat16S0_Pfiii)
        .other          _Z11wmma_kernelP13__nv_bfloat16S0_Pfiii,@"STO_CUDA_ENTRY STV_DEFAULT"
_Z11wmma_kernelP13__nv_bfloat16S0_Pfiii:
.text._Z11wmma_kernelP13__nv_bfloat16S0_Pfiii:
[----:B------:R-:W-:Y:S01]  /*0000*/  LDC R1, c[0x0][0x37c] ;  /* 0x0000df00ff017b82 */ /* 0x000fe20000000800 */
[----:B------:R-:W0:Y:S01]  /*0010*/  S2R R7, SR_TID.X ;  /* 0x0000000000077919 */ /* 0x000e220000002100 */
[----:B------:R-:W1:Y:S06]  /*0020*/  LDCU.128 UR4, c[0x0][0x380] ;  /* 0x00007000ff0477ac */ /* 0x000e6c0008000c00 */
[----:B------:R-:W2:Y:S01]  /*0030*/  LDC R31, c[0x0][0x3a0] ;  /* 0x0000e800ff1f7b82 */ /* 0x000ea20000000800 */
[----:B------:R-:W3:Y:S07]  /*0040*/  LDCU.64 UR12, c[0x0][0x358] ;  /* 0x00006b00ff0c77ac */ /* 0x000eee0008000a00 */
[----:B------:R-:W4:Y:S01]  /*0050*/  LDC R5, c[0x0][0x39c] ;  /* 0x0000e700ff057b82 */ /* 0x000f220000000800 */
[----:B0-----:R-:W-:-:S04]  /*0060*/  SHF.L.U32 R7, R7, 0x1, RZ ;  /* 0x0000000107077819 */ /* 0x001fc800000006ff */
[----:B------:R-:W-:-:S04]  /*0070*/  LOP3.LUT R7, R7, 0x3e, RZ, 0xc0, !PT ;  /* 0x0000003e07077812 */ /* 0x000fc800078ec0ff */
[C---:B-1----:R-:W-:Y:S02]  /*0080*/  IADD3 R2, P0, PT, R7.reuse, UR4, RZ ;  /* 0x0000000407027c10 */ /* 0x042fe4000ff1e0ff */
[----:B------:R-:W-:Y:S02]  /*0090*/  IADD3 R8, P1, PT, R7, UR6, RZ ;  /* 0x0000000607087c10 */ /* 0x000fe4000ff3e0ff */
[----:B------:R-:W-:Y:S02]  /*00a0*/  IADD3.X R3, PT, PT, RZ, UR5, RZ, P0, !PT ;  /* 0x00000005ff037c10 */ /* 0x000fe400087fe4ff */
[----:B------:R-:W-:-:S03]  /*00b0*/  IADD3.X R9, PT, PT, RZ, UR7, RZ, P1, !PT ;  /* 0x00000007ff097c10 */ /* 0x000fc60008ffe4ff */
[----:B---3--:R-:W3:Y:S04]  /*00c0*/  LDG.E.U16 R4, desc[UR12][R2.64] ;  /* 0x0000000c02047981 */ /* 0x008ee8000c1e1500 */
[----:B------:R-:W5:Y:S01]  /*00d0*/  LDG.E.U16 R0, desc[UR12][R8.64] ;  /* 0x0000000c08007981 */ /* 0x000f62000c1e1500 */
[----:B--2---:R-:W-:-:S04]  /*00e0*/  IMAD.WIDE R18, R31, 0x2, R2 ;  /* 0x000000021f127825 */ /* 0x004fc800078e0202 */
[----:B----4-:R-:W-:Y:S01]  /*00f0*/  IMAD.WIDE R20, R5, 0x2, R8 ;  /* 0x0000000205147825 */ /* 0x010fe200078e0208 */
[----:B------:R0:W2:Y:S03]  /*0100*/  LDG.E.U16 R28, desc[UR12][R18.64] ;  /* 0x0000000c121c7981 */ /* 0x0000a6000c1e1500 */
[----:B------:R-:W-:Y:S01]  /*0110*/  IMAD.WIDE R24, R31, 0x2, R18 ;  /* 0x000000021f187825 */ /* 0x000fe200078e0212 */
[----:B------:R-:W4:Y:S03]  /*0120*/  LDG.E.U16 R22, desc[UR12][R20.64] ;  /* 0x0000000c14167981 */ /* 0x000f26000c1e1500 */
[----:B------:R-:W-:Y:S01]  /*0130*/  IMAD.WIDE R26, R5, 0x2, R20 ;  /* 0x00000002051a7825 */ /* 0x000fe200078e0214 */
[----:B------:R-:W4:Y:S03]  /*0140*/  LDG.E.U16 R12, desc[UR12][R24.64] ;  /* 0x0000000c180c7981 */ /* 0x000f26000c1e1500 */
[----:B------:R-:W-:Y:S01]  /*0150*/  IMAD.WIDE R34, R31, 0x2, R24 ;  /* 0x000000021f227825 */ /* 0x000fe200078e0218 */
[----:B------:R1:W4:Y:S03]  /*0160*/  LDG.E.U16 R10, desc[UR12][R26.64] ;  /* 0x0000000c1a0a7981 */ /* 0x000326000c1e1500 */
[----:B------:R-:W-:Y:S01]  /*0170*/  IMAD.WIDE R16, R5, 0x2, R26 ;  /* 0x0000000205107825 */ /* 0x000fe200078e021a */
[----:B------:R-:W4:Y:S03]  /*0180*/  LDG.E.U16 R14, desc[UR12][R34.64] ;  /* 0x0000000c220e7981 */ /* 0x000f26000c1e1500 */
[----:B------:R-:W-:Y:S01]  /*0190*/  IMAD.WIDE R36, R31, 0x2, R34 ;  /* 0x000000021f247825 */ /* 0x000fe200078e0222 */
[----:B------:R1:W4:Y:S04]  /*01a0*/  LDG.E.U16 R29, desc[UR12][R16.64] ;  /* 0x0000000c101d7981 */ /* 0x000328000c1e1500 */
[----:B------:R-:W4:Y:S01]  /*01b0*/  LDG.E.U16 R8, desc[UR12][R36.64] ;  /* 0x0000000c24087981 */ /* 0x000f22000c1e1500 */
[----:B------:R-:W1:Y:S01]  /*01c0*/  S2UR UR6, SR_CgaCtaId ;  /* 0x00000000000679c3 */ /* 0x000e620000008800 */
[----:B------:R-:W-:Y:S01]  /*01d0*/  IMAD.WIDE R32, R5, 0x2, R16 ;  /* 0x0000000205207825 */ /* 0x000fe200078e0210 */
[----:B------:R-:W-:-:S02]  /*01e0*/  UMOV UR4, 0x400 ;  /* 0x0000040000047882 */ /* 0x000fc40000000000 */
[----:B------:R-:W-:Y:S01]  /*01f0*/  UIADD3 UR5, UPT, UPT, UR4, 0x200, URZ ;  /* 0x0000020004057890 */ /* 0x000fe2000fffe0ff */
[----:B0-----:R-:W-:Y:S01]  /*0200*/  IMAD.WIDE R18, R31, 0x2, R36 ;  /* 0x000000021f127825 */ /* 0x001fe200078e0224 */
[----:B------:R-:W4:Y:S03]  /*0210*/  LDG.E.U16 R15, desc[UR12][R32.64] ;  /* 0x0000000c200f7981 */ /* 0x000f26000c1e1500 */
[----:B-1----:R-:W-:Y:S01]  /*0220*/  IMAD.WIDE R26, R5, 0x2, R32 ;  /* 0x00000002051a7825 */ /* 0x002fe200078e0220 */
[----:B------:R0:W4:Y:S03]  /*0230*/  LDG.E.U16 R6, desc[UR12][R18.64] ;  /* 0x0000000c12067981 */ /* 0x000126000c1e1500 */
[----:B------:R-:W-:-:S04]  /*0240*/  IMAD.WIDE R2, R31, 0x2, R18 ;  /* 0x000000021f027825 */ /* 0x000fc800078e0212 */
[----:B------:R-:W-:Y:S02]  /*0250*/  IMAD.WIDE R20, R5, 0x2, R26 ;  /* 0x0000000205147825 */ /* 0x000fe400078e021a */
[----:B------:R-:W4:Y:S02]  /*0260*/  LDG.E.U16 R27, desc[UR12][R26.64] ;  /* 0x0000000c1a1b7981 */ /* 0x000f24000c1e1500 */
[----:B------:R-:W-:Y:S02]  /*0270*/  IMAD.WIDE R16, R31, 0x2, R2 ;  /* 0x000000021f107825 */ /* 0x000fe400078e0202 */
[----:B------:R-:W4:Y:S01]  /*0280*/  LDG.E.U16 R3, desc[UR12][R2.64] ;  /* 0x0000000c02037981 */ /* 0x000f22000c1e1500 */
[----:B------:R-:W-:Y:S01]  /*0290*/  ULEA UR7, UR6, UR4, 0x18 ;  /* 0x0000000406077291 */ /* 0x000fe2000f8ec0ff */
[----:B0-----:R-:W-:Y:S01]  /*02a0*/  IMAD.WIDE R18, R5, 0x2, R20 ;  /* 0x0000000205127825 */ /* 0x001fe200078e0214 */
[----:B------:R-:W-:Y:S01]  /*02b0*/  ULEA UR6, UR6, UR5, 0x18 ;  /* 0x0000000506067291 */ /* 0x000fe2000f8ec0ff */
[----:B------:R-:W4:Y:S02]  /*02c0*/  LDG.E.U16 R23, desc[UR12][R20.64] ;  /* 0x0000000c14177981 */ /* 0x000f24000c1e1500 */
[----:B------:R-:W-:-:S02]  /*02d0*/  IMAD.WIDE R34, R31, 0x2, R16 ;  /* 0x000000021f227825 */ /* 0x000fc400078e0210 */
[----:B------:R-:W4:Y:S02]  /*02e0*/  LDG.E.U16 R17, desc[UR12][R16.64] ;  /* 0x0000000c10117981 */ /* 0x000f24000c1e1500 */
[----:B------:R-:W-:Y:S02]  /*02f0*/  IMAD.WIDE R36, R5, 0x2, R18 ;  /* 0x0000000205247825 */ /* 0x000fe400078e0212 */
[----:B------:R0:W4:Y:S02]  /*0300*/  LDG.E.U16 R2, desc[UR12][R34.64] ;  /* 0x0000000c22027981 */ /* 0x000124000c1e1500 */
[----:B------:R-:W-:-:S05]  /*0310*/  IMAD.WIDE R24, R31, 0x2, R34 ;  /* 0x000000021f187825 */ /* 0x000fca00078e0222 */
[----:B------:R1:W4:Y:S01]  /*0320*/  LDG.E.U16 R13, desc[UR12][R24.64] ;  /* 0x0000000c180d7981 */ /* 0x000322000c1e1500 */
[----:B0-----:R-:W-:-:S05]  /*0330*/  IMAD.WIDE R34, R5, 0x2, R36 ;  /* 0x0000000205227825 */ /* 0x001fca00078e0224 */
[----:B------:R-:W4:Y:S01]  /*0340*/  LDG.E.U16 R11, desc[UR12][R34.64] ;  /* 0x0000000c220b7981 */ /* 0x000f22000c1e1500 */
[----:B-1----:R-:W-:-:S05]  /*0350*/  IMAD.WIDE R24, R31, 0x2, R24 ;  /* 0x000000021f187825 */ /* 0x002fca00078e0218 */
[----:B------:R0:W4:Y:S01]  /*0360*/  LDG.E.U16 R9, desc[UR12][R24.64] ;  /* 0x0000000c18097981 */ /* 0x000122000c1e1500 */
[----:B------:R-:W-:-:S05]  /*0370*/  IMAD.WIDE R32, R31, 0x2, R24 ;  /* 0x000000021f207825 */ /* 0x000fca00078e0218 */
[----:B------:R1:W4:Y:S01]  /*0380*/  LDG.E.U16 R26, desc[UR12][R32.64] ;  /* 0x0000000c201a7981 */ /* 0x000322000c1e1500 */
[----:B------:R-:W-:-:S05]  /*0390*/  IMAD.WIDE R20, R31, 0x2, R32 ;  /* 0x000000021f147825 */ /* 0x000fca00078e0220 */
[----:B------:R-:W4:Y:S01]  /*03a0*/  LDG.E.U16 R16, desc[UR12][R20.64] ;  /* 0x0000000c14107981 */ /* 0x000f22000c1e1500 */
[----:B0-----:R-:W-:-:S04]  /*03b0*/  IMAD.WIDE R24, R31, 0x2, R20 ;  /* 0x000000021f187825 */ /* 0x001fc800078e0214 */
[----:B-1----:R-:W-:-:S04]  /*03c0*/  IMAD.WIDE R32, R31, 0x2, R24 ;  /* 0x000000021f207825 */ /* 0x002fc800078e0218 */
[----:B------:R-:W-:Y:S01]  /*03d0*/  IMAD.WIDE R30, R31, 0x2, R32 ;  /* 0x000000021f1e7825 */ /* 0x000fe200078e0220 */
[----:B---3--:R0:W-:Y:S04]  /*03e0*/  STS.U16 [R7+UR7], R4 ;  /* 0x0000000407007988 */ /* 0x0081e80008000407 */
[----:B-----5:R1:W-:Y:S04]  /*03f0*/  STS.U16 [R7+UR6], R0 ;  /* 0x0000000007007988 */ /* 0x0203e80008000406 */
[----:B0-----:R-:W3:Y:S04]  /*0400*/  LDG.E.U16 R4, desc[UR12][R36.64] ;  /* 0x0000000c24047981 */ /* 0x001ee8000c1e1500 */
[----:B-1----:R0:W5:Y:S02]  /*0410*/  LDG.E.U16 R0, desc[UR12][R18.64] ;  /* 0x0000000c12007981 */ /* 0x002164000c1e1500 */
[----:B0-----:R-:W-:-:S04]  /*0420*/  IMAD.WIDE R18, R5, 0x2, R34 ;  /* 0x0000000205127825 */ /* 0x001fc800078e0222 */
[C---:B------:R-:W-:Y:S01]  /*0430*/  IMAD.WIDE R36, R5.reuse, 0x2, R18 ;  /* 0x0000000205247825 */ /* 0x040fe200078e0212 */
[----:B--2---:R0:W-:Y:S03]  /*0440*/  STS.U16 [R7+UR7+0x20], R28 ;  /* 0x0000201c07007988 */ /* 0x0041e60008000407 */
[C---:B------:R-:W-:Y:S01]  /*0450*/  IMAD.WIDE R34, R5.reuse, 0x2, R36 ;  /* 0x0000000205227825 */ /* 0x040fe200078e0224 */
[----:B0-----:R0:W2:Y:S03]  /*0460*/  LDG.E.U16 R28, desc[UR12][R18.64] ;  /* 0x0000000c121c7981 */ /* 0x0010a6000c1e1500 */
[C---:B0-----:R-:W-:Y:S01]  /*0470*/  IMAD.WIDE R18, R5.reuse, 0x2, R34 ;  /* 0x0000000205127825 */ /* 0x041fe200078e0222 */
[----:B----4-:R0:W-:Y:S03]  /*0480*/  STS.U16 [R7+UR6+0x20], R22 ;  /* 0x0000201607007988 */ /* 0x0101e60008000406 */
[C---:B------:R-:W-:Y:S01]  /*0490*/  IMAD.WIDE R20, R5.reuse, 0x2, R18 ;  /* 0x0000000205147825 */ /* 0x040fe200078e0212 */
[----:B------:R1:W-:Y:S04]  /*04a0*/  STS.U16 [R7+UR7+0x40], R12 ;  /* 0x0000400c07007988 */ /* 0x0003e80008000407 */
[----:B------:R-:W-:Y:S04]  /*04b0*/  STS.U16 [R7+UR6+0x40], R10 ;  /* 0x0000400a07007988 */ /* 0x000fe80008000406 */
[----:B0-----:R-:W4:Y:S04]  /*04c0*/  LDG.E.U16 R22, desc[UR12][R36.64] ;  /* 0x0000000c24167981 */ /* 0x001f28000c1e1500 */
[----:B------:R0:W-:Y:S04]  /*04d0*/  STS.U16 [R7+UR7+0x60], R14 ;  /* 0x0000600e07007988 */ /* 0x0001e80008000407 */
[----:B-1----:R1:W4:Y:S04]  /*04e0*/  LDG.E.U16 R12, desc[UR12][R24.64] ;  /* 0x0000000c180c7981 */ /* 0x002328000c1e1500 */
[----:B------:R-:W4:Y:S04]  /*04f0*/  LDG.E.U16 R18, desc[UR12][R18.64] ;  /* 0x0000000c12127981 */ /* 0x000f28000c1e1500 */
[----:B0-----:R-:W4:Y:S01]  /*0500*/  LDG.E.U16 R14, desc[UR12][R34.64] ;  /* 0x0000000c220e7981 */ /* 0x001f22000c1e1500 */
[----:B-1----:R-:W-:-:S03]  /*0510*/  IMAD.WIDE R24, R5, 0x2, R20 ;  /* 0x0000000205187825 */ /* 0x002fc600078e0214 */
[----:B------:R0:W-:Y:S04]  /*0520*/  STS.U16 [R7+UR6+0x60], R29 ;  /* 0x0000601d07007988 */ /* 0x0001e80008000406 */
[----:B------:R-:W4:Y:S04]  /*0530*/  LDG.E.U16 R10, desc[UR12][R32.64] ;  /* 0x0000000c200a7981 */ /* 0x000f28000c1e1500 */
[----:B------:R1:W-:Y:S04]  /*0540*/  STS.U16 [R7+UR7+0x80], R8 ;  /* 0x0000800807007988 */ /* 0x0003e80008000407 */
[----:B0-----:R0:W4:Y:S04]  /*0550*/  LDG.E.U16 R29, desc[UR12][R20.64] ;  /* 0x0000000c141d7981 */ /* 0x001128000c1e1500 */
[----:B------:R0:W4:Y:S04]  /*0560*/  LDG.E.U16 R19, desc[UR12][R24.64] ;  /* 0x0000000c18137981 */ /* 0x000128000c1e1500 */
[----:B-1----:R1:W4:Y:S01]  /*0570*/  LDG.E.U16 R8, desc[UR12][R30.64] ;  /* 0x0000000c1e087981 */ /* 0x002322000c1e1500 */
[----:B------:R-:W1:Y:S03]  /*0580*/  S2R R36, SR_LANEID ;  /* 0x0000000000247919 */ /* 0x000e660000000000 */
[----:B------:R-:W-:Y:S04]  /*0590*/  STS.U16 [R7+UR6+0x80], R15 ;  /* 0x0000800f07007988 */ /* 0x000fe80008000406 */
[----:B------:R-:W-:Y:S04]  /*05a0*/  STS.U16 [R7+UR7+0xa0], R6 ;  /* 0x0000a00607007988 */ /* 0x000fe80008000407 */
[----:B------:R-:W-:Y:S04]  /*05b0*/  STS.U16 [R7+UR6+0xa0], R27 ;  /* 0x0000a01b07007988 */ /* 0x000fe80008000406 */
[----:B------:R-:W-:Y:S04]  /*05c0*/  STS.U16 [R7+UR7+0xc0], R3 ;  /* 0x0000c00307007988 */ /* 0x000fe80008000407 */
[----:B------:R-:W-:Y:S04]  /*05d0*/  STS.U16 [R7+UR6+0xc0], R23 ;  /* 0x0000c01707007988 */ /* 0x000fe80008000406 */
[----:B------:R-:W-:Y:S01]  /*05e0*/  STS.U16 [R7+UR7+0xe0], R17 ;  /* 0x0000e01107007988 */ /* 0x000fe20008000407 */
[----:B------:R-:W1:Y:S01]  /*05f0*/  S2UR UR8, SR_SWINHI ;  /* 0x00000000000879c3 */ /* 0x000e620000002f00 */
[----:B0-----:R-:W-:-:S02]  /*0600*/  MOV R21, RZ ;  /* 0x000000ff00157202 */ /* 0x001fc40000000f00 */
[----:B-1----:R-:W-:Y:S02]  /*0610*/  LOP3.LUT R20, R36, 0x3, RZ, 0xc0, !PT ;  /* 0x0000000324147812 */ /* 0x002fe400078ec0ff */
[----:B------:R-:W-:-:S05]  /*0620*/  SHF.R.U32.HI R33, RZ, 0x2, R36 ;  /* 0x00000002ff217819 */ /* 0x000fca0000011624 */
[----:B------:R-:W-:Y:S01]  /*0630*/  IMAD.WIDE.U32 R24, R33, 0x8, R20 ;  /* 0x0000000821187825 */ /* 0x000fe200078e0014 */
[----:B------:R-:W-:Y:S01]  /*0640*/  UMOV UR10, UR7 ;  /* 0x00000007000a7c82 */ /* 0x000fe20008000000 */
[----:B------:R-:W-:Y:S01]  /*0650*/  UMOV UR11, UR8 ;  /* 0x00000008000b7c82 */ /* 0x000fe20008000000 */
[----:B------:R-:W-:Y:S01]  /*0660*/  UMOV UR4, UR6 ;  /* 0x0000000600047c82 */ /* 0x000fe20008000000 */
[----:B------:R-:W-:Y:S01]  /*0670*/  UMOV UR5, UR8 ;  /* 0x0000000800057c82 */ /* 0x000fe20008000000 */
[C---:B------:R-:W-:Y:S02]  /*0680*/  LEA R34, P0, R24.reuse, UR10, 0x2 ;  /* 0x0000000a18227c11 */ /* 0x040fe4000f8010ff */
[C---:B------:R-:W-:Y:S02]  /*0690*/  LEA R30, P1, R24.reuse, UR4, 0x2 ;  /* 0x00000004181e7c11 */ /* 0x040fe4000f8210ff */
[C-C-:B------:R-:W-:Y:S02]  /*06a0*/  LEA.HI.X R35, R24.reuse, UR11, R25.reuse, 0x2, P0 ;  /* 0x0000000b18237c11 */ /* 0x140fe400080f1419 */
[----:B------:R-:W-:Y:S01]  /*06b0*/  LEA.HI.X R31, R24, UR5, R25, 0x2, P1 ;  /* 0x00000005181f7c11 */ /* 0x000fe200088f1419 */
[----:B------:R-:W0:Y:S01]  /*06c0*/  LDCU.64 UR4, c[0x0][0x390] ;  /* 0x00007200ff0477ac */ /* 0x000e220008000a00 */
[----:B-----5:R-:W-:Y:S04]  /*06d0*/  STS.U16 [R7+UR6+0xe0], R0 ;  /* 0x0000e00007007988 */ /* 0x020fe80008000406 */
[----:B------:R-:W-:Y:S04]  /*06e0*/  STS.U16 [R7+UR7+0x100], R2 ;  /* 0x0001000207007988 */ /* 0x000fe80008000407 */
[----:B---3--:R-:W-:Y:S04]  /*06f0*/  STS.U16 [R7+UR6+0x100], R4 ;  /* 0x0001000407007988 */ /* 0x008fe80008000406 */
[----:B------:R-:W-:Y:S04]  /*0700*/  STS.U16 [R7+UR7+0x120], R13 ;  /* 0x0001200d07007988 */ /* 0x000fe80008000407 */
[----:B------:R-:W-:Y:S04]  /*0710*/  STS.U16 [R7+UR6+0x120], R11 ;  /* 0x0001200b07007988 */ /* 0x000fe80008000406 */
[----:B------:R-:W-:Y:S04]  /*0720*/  STS.U16 [R7+UR7+0x140], R9 ;  /* 0x0001400907007988 */ /* 0x000fe80008000407 */
[----:B--2---:R-:W-:Y:S04]  /*0730*/  STS.U16 [R7+UR6+0x140], R28 ;  /* 0x0001401c07007988 */ /* 0x004fe80008000406 */
[----:B------:R1:W-:Y:S04]  /*0740*/  STS.U16 [R7+UR7+0x160], R26 ;  /* 0x0001601a07007988 */ /* 0x0003e80008000407 */
[----:B----4-:R-:W-:Y:S04]  /*0750*/  STS.U16 [R7+UR6+0x160], R22 ;  /* 0x0001601607007988 */ /* 0x010fe80008000406 */
[----:B------:R-:W-:Y:S04]  /*0760*/  STS.U16 [R7+UR7+0x180], R16 ;  /* 0x0001801007007988 */ /* 0x000fe80008000407 */
[----:B------:R-:W-:Y:S04]  /*0770*/  STS.U16 [R7+UR6+0x180], R14 ;  /* 0x0001800e07007988 */ /* 0x000fe80008000406 */
[----:B------:R2:W-:Y:S04]  /*0780*/  STS.U16 [R7+UR7+0x1a0], R12 ;  /* 0x0001a00c07007988 */ /* 0x0005e80008000407 */
[----:B------:R-:W-:Y:S04]  /*0790*/  STS.U16 [R7+UR6+0x1a0], R18 ;  /* 0x0001a01207007988 */ /* 0x000fe80008000406 */
[----:B------:R-:W-:Y:S04]  /*07a0*/  STS.U16 [R7+UR7+0x1c0], R10 ;  /* 0x0001c00a07007988 */ /* 0x000fe80008000407 */
[----:B------:R-:W-:Y:S04]  /*07b0*/  STS.U16 [R7+UR6+0x1c0], R29 ;  /* 0x0001c01d07007988 */ /* 0x000fe80008000406 */
[----:B------:R3:W-:Y:S04]  /*07c0*/  STS.U16 [R7+UR7+0x1e0], R8 ;  /* 0x0001e00807007988 */ /* 0x0007e80008000407 */
[----:B------:R-:W-:Y:S01]  /*07d0*/  STS.U16 [R7+UR6+0x1e0], R19 ;  /* 0x0001e01307007988 */ /* 0x000fe20008000406 */
[----:B------:R-:W-:Y:S06]  /*07e0*/  BAR.SYNC.DEFER_BLOCKING 0x0 ;  /* 0x0000000000007b1d */ /* 0x000fec0000010000 */
[----:B------:R-:W3:Y:S04]  /*07f0*/  LD.E R24, desc[UR12][R34.64] ;  /* 0x0000000c22187980 */ /* 0x000ee8000c101900 */
[----:B------:R-:W3:Y:S04]  /*0800*/  LD.E R25, desc[UR12][R34.64+0x100] ;  /* 0x0001000c22197980 */ /* 0x000ee8000c101900 */
[----:B-1----:R-:W3:Y:S04]  /*0810*/  LD.E R26, desc[UR12][R34.64+0x10] ;  /* 0x0000100c221a7980 */ /* 0x002ee8000c101900 */
[----:B------:R-:W3:Y:S04]  /*0820*/  LD.E R27, desc[UR12][R34.64+0x110] ;  /* 0x0001100c221b7980 */ /* 0x000ee8000c101900 */
[----:B------:R-:W3:Y:S04]  /*0830*/  LD.E R2, desc[UR12][R30.64] ;  /* 0x0000000c1e027980 */ /* 0x000ee8000c101900 */
[----:B------:R-:W3:Y:S04]  /*0840*/  LD.E R3, desc[UR12][R30.64+0x10] ;  /* 0x0000100c1e037980 */ /* 0x000ee8000c101900 */
[----:B--2---:R-:W2:Y:S04]  /*0850*/  LD.E R12, desc[UR12][R30.64+0x100] ;  /* 0x0001000c1e0c7980 */ /* 0x004ea8000c101900 */
[----:B------:R-:W2:Y:S01]  /*0860*/  LD.E R13, desc[UR12][R30.64+0x110] ;  /* 0x0001100c1e0d7980 */ /* 0x000ea2000c101900 */
[----:B------:R-:W-:-:S05]  /*0870*/  SHF.R.U32.HI R5, RZ, 0x1, R5 ;  /* 0x00000001ff057819 */ /* 0x000fca0000011605 */
[----:B------:R-:W-:Y:S01]  /*0880*/  IMAD.WIDE.U32 R20, R33, R5, R20 ;  /* 0x0000000521147225 */ /* 0x000fe200078e0014 */
[----:B---3--:R-:W-:Y:S02]  /*0890*/  HMMA.16816.F32.BF16 R8, R24, R2, RZ ;  /* 0x000000021808723c */ /* 0x008fe400000418ff */
[----:B0-----:R-:W-:-:S06]  /*08a0*/  LEA R2, P0, R20, UR4, 0x3 ;  /* 0x0000000414027c11 */ /* 0x001fcc000f8018ff */
[----:B--2---:R-:W-:Y:S01]  /*08b0*/  HMMA.16816.F32.BF16 R12, R24, R12, RZ ;  /* 0x0000000c180c723c */ /* 0x004fe200000418ff */
[----:B------:R-:W-:-:S03]  /*08c0*/  LEA.HI.X R3, R20, UR5, R21, 0x3, P0 ;  /* 0x0000000514037c11 */ /* 0x000fc600080f1c15 */
[----:B------:R-:W-:-:S07]  /*08d0*/  IMAD.WIDE.U32 R4, R5, 0x40, R2 ;  /* 0x0000004005047825 */ /* 0x000fce00078e0002 */
[----:B------:R-:W-:Y:S04]  /*08e0*/  STG.E.64 desc[UR12][R2.64], R8 ;  /* 0x0000000802007986 */ /* 0x000fe8000c101b0c */
[----:B------:R-:W-:Y:S04]  /*08f0*/  STG.E.64 desc[UR12][R4.64], R10 ;  /* 0x0000000a04007986 */ /* 0x000fe8000c101b0c */
[----:B------:R-:W-:Y:S04]  /*0900*/  STG.E.64 desc[UR12][R2.64+0x20], R12 ;  /* 0x0000200c02007986 */ /* 0x000fe8000c101b0c */
[----:B------:R-:W-:Y:S01]  /*0910*/  STG.E.64 desc[UR12][R4.64+0x20], R14 ;  /* 0x0000200e04007986 */ /* 0x000fe2000c101b0c */
[----:B------:R-:W-:Y:S05]  /*0920*/  EXIT ;  /* 0x000000000000794d */ /* 0x000fea0003800000 */
.L_x_0:
[----:B------:R-:W-:-:S00]  /*0930*/  BRA `(.L_x_0) ;  /* 0xfffffffc00fc7947 */ /* 0x000fc0000383ffff */
[----:B------:R-:W-:-:S00]  /*0940*/  NOP ;  /* 0x0000000000007918 */ /* 0x000fc00000000000 */
        /* <DEDUP_REMOVED lines=11> */
.L_x_7:


//--------------------- .text._Z11init_kernelP13__nv_bfloat16S0_Pfiii --------------------------
	.section	.text._Z11init_kernelP13__nv_bfloat16S0_Pfiii,"ax",@progbits
	.align	128
        .global         _Z11init_kernelP13__nv_bfloat16S0_Pfiii
        .type           _Z11init_kernelP13__nv_bfloat16S0_Pfiii,@function
        .size           _Z11init_kernelP13__nv_bfloat16S0_Pfiii,(.L_x_8 - _Z11init_kernelP13__nv_bfloat16S0_Pfiii)
        .other          _Z11init_kernelP13__nv_bfloat16S0_Pfiii,@"STO_CUDA_ENTRY STV_DEFAULT"
_Z11init_kernelP13__nv_bfloat16S0_Pfiii:
.text._Z11init_kernelP13__nv_bfloat16S0_Pfiii:
[----:B------:R-:W-:Y:S01]  /*0000*/  LDC R1, c[0x0][0x37c] ;  /* 0x0000df00ff017b82 */ /* 0x000fe20000000800 */
[----:B------:R-:W0:Y:S07]  /*0010*/  S2R R2, SR_TID.X ;  /* 0x0000000000027919 */ /* 0x000e2e0000002100 */
[----:B------:R-:W1:Y:S01]  /*0020*/  LDC R0, c[0x0][0x3a0] ;  /* 0x0000e800ff007b82 */ /* 0x000e620000000800 */
[----:B------:R-:W1:Y:S01]  /*0030*/  LDCU UR4, c[0x0][0x398] ;  /* 0x00007300ff0477ac */ /* 0x000e620008000800 */
[----:B0-----:R-:W-:-:S02]  /*0040*/  ISETP.NE.AND P0, PT, R2, RZ, PT ;  /* 0x000000ff0200720c */ /* 0x001fc40003f05270 */
[----:B-1----:R-:W-:-:S04]  /*0050*/  VIMNMX R2, PT, PT, R0, UR4, PT ;  /* 0x0000000400027c48 */ /* 0x002fc8000bfe0100 */
[----:B------:R-:W-:-:S13]  /*0060*/  ISETP.LT.OR P0, PT, R2, 0x1, P0 ;  /* 0x000000010200780c */ /* 0x000fda0000701670 */
[----:B------:R-:W-:Y:S05]  /*0070*/  @P0 EXIT ;  /* 0x000000000000094d */ /* 0x000fea0003800000 */
[C---:B------:R-:W-:Y:S01]  /*0080*/  LOP3.LUT R16, R0.reuse, 0x3, RZ, 0xc0, !PT ;  /* 0x0000000300107812 */ /* 0x040fe200078ec0ff */
[----:B------:R-:W0:Y:S01]  /*0090*/  LDCU.64 UR6, c[0x0][0x358] ;  /* 0x00006b00ff0677ac */ /* 0x000e220008000a00 */
[----:B------:R-:W-:Y:S01]  /*00a0*/  LOP3.LUT R0, R0, 0x7ffffffc, RZ, 0xc0, !PT ;  /* 0x7ffffffc00007812 */ /* 0x000fe200078ec0ff */
[----:B------:R-:W-:-:S06]  /*00b0*/  UMOV UR4, URZ ;  /* 0x000000ff00047c82 */ /* 0x000fcc0008000000 */
.L_x_5:
[----:B------:R-:W1:Y:S01]  /*00c0*/  LDCU UR8, c[0x0][0x3a0] ;  /* 0x00007400ff0877ac */ /* 0x000e620008000800 */
[----:B--2---:R-:W-:Y:S01]  /*00d0*/  HFMA2 R4, -RZ, RZ, 0, 0 ;  /* 0x00000000ff047431 */ /* 0x004fe200000001ff */
[----:B-1----:R-:W-:Y:S02]  /*00e0*/  UISETP.GE.U32.AND UP0, UPT, UR8, 0x4, UPT ;  /* 0x000000040800788c */ /* 0x002fe4000bf06070 */
[----:B------:R-:W-:-:S07]  /*00f0*/  UIMAD UR5, UR4, UR8, URZ ;  /* 0x00000008040572a4 */ /* 0x000fce000f8e02ff */
[----:B---3-5:R-:W-:Y:S05]  /*0100*/  BRA.U !UP0, `(.L_x_1) ;  /* 0x0000000108a47547 */ /* 0x028fea000b800000 */
[----:B------:R-:W1:Y:S01]  /*0110*/  LDC R14, c[0x0][0x39c] ;  /* 0x0000e700ff0e7b82 */ /* 0x000e620000000800 */
[----:B------:R-:W-:-:S07]  /*0120*/  IMAD.MOV.U32 R15, RZ, RZ, RZ ;  /* 0x000000ffff0f7224 */ /* 0x000fce00078e00ff */
[----:B------:R-:W2:Y:S08]  /*0130*/  LDC.64 R2, c[0x0][0x390] ;  /* 0x0000e400ff027b82 */ /* 0x000eb00000000a00 */
[----:B------:R-:W3:Y:S08]  /*0140*/  LDC.64 R4, c[0x0][0x380] ;  /* 0x0000e000ff047b82 */ /* 0x000ef00000000a00 */
[----:B------:R-:W4:Y:S02]  /*0150*/  LDC.64 R6, c[0x0][0x388] ;  /* 0x0000e200ff067b82 */ /* 0x000f240000000a00 */
.L_x_2:
[CC--:B-1---5:R-:W-:Y:S01]  /*0160*/  IMAD R11, R15.reuse, R14.reuse, UR4 ;  /* 0x000000040f0b7e24 */ /* 0x0e2fe2000f8e020e */
[C---:B------:R-:W-:Y:S01]  /*0170*/  IADD3 R9, PT, PT, R15.reuse, UR5, RZ ;  /* 0x000000050f097c10 */ /* 0x040fe2000fffe0ff */
[----:B------:R-:W-:Y:S01]  /*0180*/  IMAD R13, R14, UR4, R15 ;  /* 0x000000040e0d7c24 */ /* 0x000fe2000f8e020f */
[----:B------:R-:W-:Y:S01]  /*0190*/  IADD3 R15, PT, PT, R15, 0x4, RZ ;  /* 0x000000040f0f7810 */ /* 0x000fe20007ffe0ff */
[----:B------:R4:W-:Y:S01]  /*01a0*/  I2F.BF16 R19, R11 ;  /* 0x0000000b00137306 */ /* 0x0009e20000202400 */
[-C--:B------:R-:W-:Y:S01]  /*01b0*/  IADD3 R27, PT, PT, R11, R14.reuse, RZ ;  /* 0x0000000e0b1b7210 */ /* 0x080fe20007ffe0ff */
[C---:B------:R-:W-:Y:S01]  /*01c0*/  VIADD R21, R9.reuse, 0x1 ;  /* 0x0000000109157836 */ /* 0x040fe20000000000 */
[C---:B------:R-:W-:Y:S01]  /*01d0*/  IADD3 R23, PT, PT, R9.reuse, 0x2, RZ ;  /* 0x0000000209177810 */ /* 0x040fe20007ffe0ff */
[----:B------:R-:W-:Y:S01]  /*01e0*/  VIADD R25, R9, 0x3 ;  /* 0x0000000309197836 */ /* 0x000fe20000000000 */
[----:B------:R-:W-:Y:S02]  /*01f0*/  IADD3 R18, PT, PT, R27, R14, RZ ;  /* 0x0000000e1b127210 */ /* 0x000fe40007ffe0ff */
[----:B------:R-:W-:Y:S01]  /*0200*/  ISETP.NE.AND P0, PT, R15, R0, PT ;  /* 0x000000000f00720c */ /* 0x000fe20003f05270 */
[----:B------:R3:W0:Y:S01]  /*0210*/  I2F.BF16 R17, R9 ;  /* 0x0000000900117306 */ /* 0x0006220000202400 */
[----:B----4-:R-:W-:-:S04]  /*0220*/  IMAD.WIDE R10, R13, 0x2, R6 ;  /* 0x000000020d0a7825 */ /* 0x010fc800078e0206 */
[----:B------:R-:W-:Y:S02]  /*0230*/  IMAD.IADD R22, R18, 0x1, R14 ;  /* 0x0000000112167824 */ /* 0x000fe400078e020e */
[----:B--2---:R-:W-:Y:S01]  /*0240*/  IMAD.WIDE R12, R13, 0x4, R2 ;  /* 0x000000040d0c7825 */ /* 0x004fe200078e0202 */
[----:B------:R-:W1:Y:S03]  /*0250*/  I2F.BF16 R21, R21 ;  /* 0x0000001500157306 */ /* 0x000e660000202400 */
[----:B---3--:R-:W-:-:S05]  /*0260*/  IMAD.WIDE.U32 R8, R9, 0x2, R4 ;  /* 0x0000000209087825 */ /* 0x008fca00078e0004 */
[----:B------:R-:W2:Y:S01]  /*0270*/  I2F.BF16 R29, R27 ;  /* 0x0000001b001d7306 */ /* 0x000ea20000202400 */
[----:B0-----:R5:W-:Y:S04]  /*0280*/  STG.E.U16 desc[UR6][R8.64], R17 ;  /* 0x0000001108007986 */ /* 0x001be8000c101506 */
[----:B------:R5:W-:Y:S03]  /*0290*/  STG.E.U16 desc[UR6][R10.64], R19 ;  /* 0x000000130a007986 */ /* 0x000be6000c101506 */
[----:B------:R-:W0:Y:S01]  /*02a0*/  I2F.BF16 R23, R23 ;  /* 0x0000001700177306 */ /* 0x000e220000202400 */
[----:B------:R5:W-:Y:S04]  /*02b0*/  STG.E desc[UR6][R12.64], RZ ;  /* 0x000000ff0c007986 */ /* 0x000be8000c101906 */
[----:B-1----:R5:W-:Y:S03]  /*02c0*/  STG.E.U16 desc[UR6][R8.64+0x2], R21 ;  /* 0x0000021508007986 */ /* 0x002be6000c101506 */
[----:B------:R-:W1:Y:S01]  /*02d0*/  I2F.BF16 R20, R18 ;  /* 0x0000001200147306 */ /* 0x000e620000202400 */
[----:B--2---:R5:W-:Y:S04]  /*02e0*/  STG.E.U16 desc[UR6][R10.64+0x2], R29 ;  /* 0x0000021d0a007986 */ /* 0x004be8000c101506 */
[----:B------:R5:W-:Y:S03]  /*02f0*/  STG.E desc[UR6][R12.64+0x4], RZ ;  /* 0x000004ff0c007986 */ /* 0x000be6000c101906 */
[----:B------:R-:W2:Y:S01]  /*0300*/  I2F.BF16 R25, R25 ;  /* 0x0000001900197306 */ /* 0x000ea20000202400 */
[----:B0-----:R5:W-:Y:S04]  /*0310*/  STG.E.U16 desc[UR6][R8.64+0x4], R23 ;  /* 0x0000041708007986 */ /* 0x001be8000c101506 */
[----:B-1----:R5:W-:Y:S03]  /*0320*/  STG.E.U16 desc[UR6][R10.64+0x4], R20 ;  /* 0x000004140a007986 */ /* 0x002be6000c101506 */
[----:B------:R-:W0:Y:S01]  /*0330*/  I2F.BF16 R22, R22 ;  /* 0x0000001600167306 */ /* 0x000e220000202400 */
[----:B------:R5:W-:Y:S04]  /*0340*/  STG.E desc[UR6][R12.64+0x8], RZ ;  /* 0x000008ff0c007986 */ /* 0x000be8000c101906 */
[----:B--2---:R5:W-:Y:S04]  /*0350*/  STG.E.U16 desc[UR6][R8.64+0x6], R25 ;  /* 0x0000061908007986 */ /* 0x004be8000c101506 */
[----:B0-----:R5:W-:Y:S04]  /*0360*/  STG.E.U16 desc[UR6][R10.64+0x6], R22 ;  /* 0x000006160a007986 */ /* 0x001be8000c101506 */
[----:B------:R5:W-:Y:S01]  /*0370*/  STG.E desc[UR6][R12.64+0xc], RZ ;  /* 0x00000cff0c007986 */ /* 0x000be2000c101906 */
[----:B------:R-:W-:Y:S05]  /*0380*/  @P0 BRA `(.L_x_2) ;  /* 0xfffffffc00740947 */ /* 0x000fea000383ffff */
[----:B------:R-:W-:-:S07]  /*0390*/  MOV R4, R0 ;  /* 0x0000000000047202 */ /* 0x000fce0000000f00 */
.L_x_1:
[----:B------:R-:W-:-:S13]  /*03a0*/  ISETP.NE.AND P0, PT, R16, RZ, PT ;  /* 0x000000ff1000720c */ /* 0x000fda0003f05270 */
[----:B------:R-:W-:Y:S05]  /*03b0*/  @!P0 BRA `(.L_x_3) ;  /* 0x0000000000bc8947 */ /* 0x000fea0003800000 */
[----:B------:R-:W-:Y:S01]  /*03c0*/  ISETP.NE.AND P0, PT, R16, 0x1, PT ;  /* 0x000000011000780c */ /* 0x000fe20003f05270 */
[----:B------:R-:W-:-:S12]  /*03d0*/  ULOP3.LUT UP0, URZ, UR8, 0x1, URZ, 0xc0, !UPT ;  /* 0x0000000108ff7892 */ /* 0x000fd8000f80c0ff */
[----:B------:R-:W-:Y:S05]  /*03e0*/  @!P0 BRA `(.L_x_4) ;  /* 0x0000000000708947 */ /* 0x000fea0003800000 */
[----:B-----5:R-:W1:Y:S01]  /*03f0*/  LDC R19, c[0x0][0x39c] ;  /* 0x0000e700ff137b82 */ /* 0x020e620000000800 */
[C---:B------:R-:W-:Y:S01]  /*0400*/  VIADD R17, R4.reuse, UR5 ;  /* 0x0000000504117c36 */ /* 0x040fe20008000000 */
[----:B------:R-:W-:-:S03]  /*0410*/  IADD3 R18, P0, PT, R4, UR5, RZ ;  /* 0x0000000504127c10 */ /* 0x000fc6000ff1e0ff */
[----:B------:R-:W0:Y:S01]  /*0420*/  I2F.BF16 R5, R17 ;  /* 0x0000001100057306 */ /* 0x000e220000202400 */
[----:B------:R-:W-:Y:S01]  /*0430*/  IADD3 R13, PT, PT, R17, 0x1, RZ ;  /* 0x00000001110d7810 */ /* 0x000fe20007ffe0ff */
[----:B------:R-:W-:Y:S01]  /*0440*/  IMAD.X R20, RZ, RZ, RZ, P0 ;  /* 0x000000ffff147224 */ /* 0x000fe200000e06ff */
[----:B------:R-:W2:Y:S05]  /*0450*/  LDC.64 R2, c[0x0][0x380] ;  /* 0x0000e000ff027b82 */ /* 0x000eaa0000000a00 */
[----:B------:R-:W-:Y:S03]  /*0460*/  I2F.BF16 R13, R13 ;  /* 0x0000000d000d7306 */ /* 0x000fe60000202400 */
[----:B------:R-:W3:Y:S08]  /*0470*/  LDC.64 R10, c[0x0][0x380] ;  /* 0x0000e000ff0a7b82 */ /* 0x000ef00000000a00 */
[----:B------:R-:W4:Y:S01]  /*0480*/  LDC.64 R8, c[0x0][0x388] ;  /* 0x0000e200ff087b82 */ /* 0x000f220000000a00 */
[----:B-1----:R-:W-:-:S04]  /*0490*/  IMAD R12, R4, R19, UR4 ;  /* 0x00000004040c7e24 */ /* 0x002fc8000f8e0213 */
[----:B------:R-:W1:Y:S01]  /*04a0*/  I2F.BF16 R15, R12 ;  /* 0x0000000c000f7306 */ /* 0x000e620000202400 */
[----:B------:R-:W-:Y:S01]  /*04b0*/  IADD3 R14, PT, PT, R12, R19, RZ ;  /* 0x000000130c0e7210 */ /* 0x000fe20007ffe0ff */
[----:B------:R-:W-:Y:S01]  /*04c0*/  IMAD R19, R19, UR4, R4 ;  /* 0x0000000413137c24 */ /* 0x000fe2000f8e0204 */
[----:B------:R-:W5:Y:S01]  /*04d0*/  LDC.64 R6, c[0x0][0x390] ;  /* 0x0000e400ff067b82 */ /* 0x000f620000000a00 */
[----:B--2---:R-:W-:Y:S02]  /*04e0*/  LEA R2, P0, R18, R2, 0x1 ;  /* 0x0000000212027211 */ /* 0x004fe400078008ff */
[----:B------:R-:W-:Y:S02]  /*04f0*/  IADD3 R4, PT, PT, R4, 0x2, RZ ;  /* 0x0000000204047810 */ /* 0x000fe40007ffe0ff */
[----:B------:R-:W2:Y:S01]  /*0500*/  I2F.BF16 R21, R14 ;  /* 0x0000000e00157306 */ /* 0x000ea20000202400 */
[----:B------:R-:W-:Y:S01]  /*0510*/  LEA.HI.X R3, R18, R3, R20, 0x1, P0 ;  /* 0x0000000312037211 */ /* 0x000fe200000f0c14 */
[----:B---3--:R-:W-:-:S05]  /*0520*/  IMAD.WIDE.U32 R10, R17, 0x2, R10 ;  /* 0x00000002110a7825 */ /* 0x008fca00078e000a */
[----:B0-----:R3:W-:Y:S01]  /*0530*/  STG.E.U16 desc[UR6][R10.64], R5 ;  /* 0x000000050a007986 */ /* 0x0017e2000c101506 */
[----:B----4-:R-:W-:-:S05]  /*0540*/  IMAD.WIDE R8, R19, 0x2, R8 ;  /* 0x0000000213087825 */ /* 0x010fca00078e0208 */
[----:B-1----:R3:W-:Y:S01]  /*0550*/  STG.E.U16 desc[UR6][R8.64], R15 ;  /* 0x0000000f08007986 */ /* 0x0027e2000c101506 */
[----:B-----5:R-:W-:-:S05]  /*0560*/  IMAD.WIDE R6, R19, 0x4, R6 ;  /* 0x0000000413067825 */ /* 0x020fca00078e0206 */
[----:B------:R3:W-:Y:S04]  /*0570*/  STG.E desc[UR6][R6.64], RZ ;  /* 0x000000ff06007986 */ /* 0x0007e8000c101906 */
[----:B------:R3:W-:Y:S04]  /*0580*/  STG.E.U16 desc[UR6][R2.64+0x2], R13 ;  /* 0x0000020d02007986 */ /* 0x0007e8000c101506 */
[----:B--2---:R3:W-:Y:S04]  /*0590*/  STG.E.U16 desc[UR6][R8.64+0x2], R21 ;  /* 0x0000021508007986 */ /* 0x0047e8000c101506 */
[----:B------:R3:W-:Y:S02]  /*05a0*/  STG.E desc[UR6][R6.64+0x4], RZ ;  /* 0x000004ff06007986 */ /* 0x0007e4000c101906 */
.L_x_4:
[----:B------:R-:W-:Y:S05]  /*05b0*/  BRA.U !UP0, `(.L_x_3) ;  /* 0x00000001083c7547 */ /* 0x000fea000b800000 */
[----:B-----5:R-:W1:Y:S01]  /*05c0*/  LDC R17, c[0x0][0x39c] ;  /* 0x0000e700ff117b82 */ /* 0x020e620000000800 */
[----:B---3--:R-:W-:-:S04]  /*05d0*/  IADD3 R11, PT, PT, R4, UR5, RZ ;  /* 0x00000005040b7c10 */ /* 0x008fc8000fffe0ff */
[----:B------:R-:W0:Y:S03]  /*05e0*/  I2F.BF16 R13, R11 ;  /* 0x0000000b000d7306 */ /* 0x000e260000202400 */
[----:B------:R-:W2:Y:S08]  /*05f0*/  LDC.64 R2, c[0x0][0x380] ;  /* 0x0000e000ff027b82 */ /* 0x000eb00000000a00 */
[----:B------:R-:W3:Y:S08]  /*0600*/  LDC.64 R6, c[0x0][0x388] ;  /* 0x0000e200ff067b82 */ /* 0x000ef00000000a00 */
[----:B------:R-:W4:Y:S01]  /*0610*/  LDC.64 R8, c[0x0][0x390] ;  /* 0x0000e400ff087b82 */ /* 0x000f220000000a00 */
[----:B-1----:R-:W-:-:S02]  /*0620*/  IMAD R10, R4, R17, UR4 ;  /* 0x00000004040a7e24 */ /* 0x002fc4000f8e0211 */
[----:B------:R-:W-:Y:S02]  /*0630*/  IMAD R17, R17, UR4, R4 ;  /* 0x0000000411117c24 */ /* 0x000fe4000f8e0204 */
[----:B------:R-:W1:Y:S01]  /*0640*/  I2F.BF16 R15, R10 ;  /* 0x0000000a000f7306 */ /* 0x000e620000202400 */
[----:B--2---:R-:W-:-:S05]  /*0650*/  IMAD.WIDE.U32 R2, R11, 0x2, R2 ;  /* 0x000000020b027825 */ /* 0x004fca00078e0002 */
[----:B0-----:R2:W-:Y:S01]  /*0660*/  STG.E.U16 desc[UR6][R2.64], R13 ;  /* 0x0000000d02007986 */ /* 0x0015e2000c101506 */
[----:B---3--:R-:W-:-:S05]  /*0670*/  IMAD.WIDE R4, R17, 0x2, R6 ;  /* 0x0000000211047825 */ /* 0x008fca00078e0206 */
[----:B-1----:R2:W-:Y:S01]  /*0680*/  STG.E.U16 desc[UR6][R4.64], R15 ;  /* 0x0000000f04007986 */ /* 0x0025e2000c101506 */
[----:B----4-:R-:W-:-:S05]  /*0690*/  IMAD.WIDE R6, R17, 0x4, R8 ;  /* 0x0000000411067825 */ /* 0x010fca00078e0208 */
[----:B------:R2:W-:Y:S02]  /*06a0*/  STG.E desc[UR6][R6.64], RZ ;  /* 0x000000ff06007986 */ /* 0x0005e4000c101906 */
.L_x_3:
[----:B------:R-:W1:Y:S01]  /*06b0*/  LDCU UR5, c[0x0][0x398] ;  /* 0x00007300ff0577ac */ /* 0x000e620008000800 */
[----:B------:R-:W-:-:S04]  /*06c0*/  UIADD3 UR4, UPT, UPT, UR4, 0x1, URZ ;  /* 0x0000000104047890 */ /* 0x000fc8000fffe0ff */
[----:B-1----:R-:W-:-:S09]  /*06d0*/  UISETP.NE.AND UP0, UPT, UR4, UR5, UPT ;  /* 0x000000050400728c */ /* 0x002fd2000bf05270 */
[----:B------:R-:W-:Y:S05]  /*06e0*/  BRA.U UP0, `(.L_x_5) ;  /* 0xfffffff900747547 */ /* 0x000fea000b83ffff */
[----:B0-----:R-:W-:Y:S05]  /*06f0*/  EXIT ;  /* 0x000000000000794d */ /* 0x001fea0003800000 */
.L_x_6:
        /* <DEDUP_REMOVED lines=16> */
.L_x_8:


//--------------------- .nv.shared._Z11wmma_kernelP13__nv_bfloat16S0_Pfiii --------------------------
	.section	.nv.shared._Z11wmma_kernelP13__nv_bfloat16S0_Pfiii,"aw",@nobits
	.sectionflags	@""
	.align	2
.nv.shared._Z11wmma_kernelP13__nv_bfloat16S0_Pfiii:
	.zero		2048


//--------------------- .nv.shared.reserved.0     --------------------------
	.section	.nv.shared.reserved.0,"aw",@nobits
	.weak		__nv_reservedSMEM_offset_0_alias
	.size		__nv_reservedSMEM_offset_0_alias, 0, 64
	.other		__nv_reservedSMEM_offset_0_alias,@"STO_CUDA_RESERVED_SHARED STV_DEFAULT"
__nv_reservedSMEM_offset_0_alias:
	.zero		0
	.zero		64


//--------------------- .nv.constant0._Z11wmma_kernelP13__nv_bfloat16S0_Pfiii --------------------------
	.section	.nv.constant0._Z11wmma_kernelP13__nv_bfloat16S0_Pfiii,"a",@progbits
	.sectionflags	@""
	.align	4
.nv.constant0._Z11wmma_kernelP13__nv_bfloat16S0_Pfiii:
	.zero		932


//--------------------- .nv.constant0._Z11init_kernelP13__nv_bfloat16S0_Pfiii --------------------------
	.section	.nv.constant0._Z11init_kernelP13__nv_bfloat16S0_Pfiii,"a",@progbits
	.sectionflags	@""
	.align	4
.nv.constant0._Z11init_kernelP13__nv_bfloat16S0_Pfiii:
	.zero		932


//--------------------- SYMBOLS --------------------------

	.type		.nv.reservedSmem.offset0,@object
	.size		.nv.reservedSmem.offset0,0x4
	.type		.nv.reservedSmem.cap,@object
	.size		.nv.reservedSmem.cap,0x4
